	.headerflags	@"EF_CUDA_TEXMODE_UNIFIED EF_CUDA_64BIT_ADDRESS EF_CUDA_SM86 EF_CUDA_VIRTUAL_SM(EF_CUDA_SM86)"
	.elftype	@"ET_EXEC"


//--------------------- .nv.info                  --------------------------
	.section	.nv.info,"",@"SHT_CUDA_INFO"
	.align	4


	//----- nvinfo : EIATTR_REGCOUNT
	.align		4
        /*0000*/ 	.byte	0x04, 0x2f
        /*0002*/ 	.short	(.L_1 - .L_0)
	.align		4
.L_0:
        /*0004*/ 	.word	index@(triton_per_fused__to_copy_add_mean_pow_2)
        /*0008*/ 	.word	0x00000026


	//----- nvinfo : EIATTR_MIN_STACK_SIZE
	.align		4
.L_1:
        /*000c*/ 	.byte	0x04, 0x12
        /*000e*/ 	.short	(.L_3 - .L_2)
	.align		4
.L_2:
        /*0010*/ 	.word	index@(triton_per_fused__to_copy_add_mean_pow_2)
        /*0014*/ 	.word	0x00000000


	//----- nvinfo : EIATTR_FRAME_SIZE
	.align		4
.L_3:
        /*0018*/ 	.byte	0x04, 0x11
        /*001a*/ 	.short	(.L_5 - .L_4)
	.align		4
.L_4:
        /*001c*/ 	.word	index@(triton_per_fused__to_copy_add_mean_pow_2)
        /*0020*/ 	.word	0x00000000


	//----- nvinfo : EIATTR_MIN_STACK_SIZE
	.align		4
.L_5:
        /*0024*/ 	.byte	0x04, 0x12
        /*0026*/ 	.short	(.L_7 - .L_6)
	.align		4
.L_6:
        /*0028*/ 	.word	index@(triton_per_fused__to_copy_add_mean_pow_2)
        /*002c*/ 	.word	0x00000000
.L_7:


//--------------------- .nv.info.triton_per_fused__to_copy_add_mean_pow_2 --------------------------
	.section	.nv.info.triton_per_fused__to_copy_add_mean_pow_2,"",@"SHT_CUDA_INFO"
	.sectionflags	@""
	.align	4


	//----- nvinfo : EIATTR_CUDA_API_VERSION
	.align		4
        /*0000*/ 	.byte	0x04, 0x37
        /*0002*/ 	.short	(.L_9 - .L_8)
.L_8:
        /*0004*/ 	.word	0x0000007c


	//----- nvinfo : EIATTR_SW2861232_WAR
	.align		4
.L_9:
        /*0008*/ 	.byte	0x01, 0x35
	.zero		2


	//----- nvinfo : EIATTR_PARAM_CBANK
	.align		4
        /*000c*/ 	.byte	0x04, 0x0a
        /*000e*/ 	.short	(.L_11 - .L_10)
	.align		4
.L_10:
        /*0010*/ 	.word	index@(.nv.constant0.triton_per_fused__to_copy_add_mean_pow_2)
        /*0014*/ 	.short	0x0160
        /*0016*/ 	.short	0x0048


	//----- nvinfo : EIATTR_CBANK_PARAM_SIZE
	.align		4
.L_11:
        /*0018*/ 	.byte	0x03, 0x19
        /*001a*/ 	.short	0x0048


	//----- nvinfo : EIATTR_KPARAM_INFO
	.align		4
        /*001c*/ 	.byte	0x04, 0x17
        /*001e*/ 	.short	(.L_13 - .L_12)
.L_12:
        /*0020*/ 	.word	0x00000000
        /*0024*/ 	.short	0x0009
        /*0026*/ 	.short	0x0040
        /*0028*/ 	.byte	0x00, 0xf4, 0x21, 0x00


	//----- nvinfo : EIATTR_KPARAM_INFO
	.align		4
.L_13:
        /*002c*/ 	.byte	0x04, 0x17
        /*002e*/ 	.short	(.L_15 - .L_14)
.L_14:
        /*0030*/ 	.word	0x00000000
        /*0034*/ 	.short	0x0008
        /*0036*/ 	.short	0x003c
        /*0038*/ 	.byte	0x00, 0xf0, 0x11, 0x00


	//----- nvinfo : EIATTR_KPARAM_INFO
	.align		4
.L_15:
        /*003c*/ 	.byte	0x04, 0x17
        /*003e*/ 	.short	(.L_17 - .L_16)
.L_16:
        /*0040*/ 	.word	0x00000000
        /*0044*/ 	.short	0x0007
        /*0046*/ 	.short	0x0038
        /*0048*/ 	.byte	0x00, 0xf0, 0x11, 0x00


	//----- nvinfo : EIATTR_KPARAM_INFO
	.align		4
.L_17:
        /*004c*/ 	.byte	0x04, 0x17
        /*004e*/ 	.short	(.L_19 - .L_18)
.L_18:
        /*0050*/ 	.word	0x00000000
        /*0054*/ 	.short	0x0006
        /*0056*/ 	.short	0x0030
        /*0058*/ 	.byte	0x00, 0xf4, 0x21, 0x00


	//----- nvinfo : EIATTR_KPARAM_INFO
	.align		4
.L_19:
        /*005c*/ 	.byte	0x04, 0x17
        /*005e*/ 	.short	(.L_21 - .L_20)
.L_20:
        /*0060*/ 	.word	0x00000000
        /*0064*/ 	.short	0x0005
        /*0066*/ 	.short	0x0028
        /*0068*/ 	.byte	0x00, 0xf4, 0x21, 0x00


	//----- nvinfo : EIATTR_KPARAM_INFO
	.align		4
.L_21:
        /*006c*/ 	.byte	0x04, 0x17
        /*006e*/ 	.short	(.L_23 - .L_22)
.L_22:
        /*0070*/ 	.word	0x00000000
        /*0074*/ 	.short	0x0004
        /*0076*/ 	.short	0x0020
        /*0078*/ 	.byte	0x00, 0xf4, 0x21, 0x00


	//----- nvinfo : EIATTR_KPARAM_INFO
	.align		4
.L_23:
        /*007c*/ 	.byte	0x04, 0x17
        /*007e*/ 	.short	(.L_25 - .L_24)
.L_24:
        /*0080*/ 	.word	0x00000000
        /*0084*/ 	.short	0x0003
        /*0086*/ 	.short	0x0018
        /*0088*/ 	.byte	0x00, 0xf4, 0x21, 0x00


	//----- nvinfo : EIATTR_KPARAM_INFO
	.align		4
.L_25:
        /*008c*/ 	.byte	0x04, 0x17
        /*008e*/ 	.short	(.L_27 - .L_26)
.L_26:
        /*0090*/ 	.word	0x00000000
        /*0094*/ 	.short	0x0002
        /*0096*/ 	.short	0x0010
        /*0098*/ 	.byte	0x00, 0xf4, 0x21, 0x00


	//----- nvinfo : EIATTR_KPARAM_INFO
	.align		4
.L_27:
        /*009c*/ 	.byte	0x04, 0x17
        /*009e*/ 	.short	(.L_29 - .L_28)
.L_28:
        /*00a0*/ 	.word	0x00000000
        /*00a4*/ 	.short	0x0001
        /*00a6*/ 	.short	0x0008
        /*00a8*/ 	.byte	0x00, 0xf4, 0x21, 0x00


	//----- nvinfo : EIATTR_KPARAM_INFO
	.align		4
.L_29:
        /*00ac*/ 	.byte	0x04, 0x17
        /*00ae*/ 	.short	(.L_31 - .L_30)
.L_30:
        /*00b0*/ 	.word	0x00000000
        /*00b4*/ 	.short	0x0000
        /*00b6*/ 	.short	0x0000
        /*00b8*/ 	.byte	0x00, 0xf4, 0x21, 0x00


	//----- nvinfo : EIATTR_MAXREG_COUNT
	.align		4
.L_31:
        /*00bc*/ 	.byte	0x03, 0x1b
        /*00be*/ 	.short	0x00ff


	//----- nvinfo : EIATTR_COOP_GROUP_MASK_REGIDS
	.align		4
        /*00c0*/ 	.byte	0x04, 0x29
        /*00c2*/ 	.short	(.L_33 - .L_32)


	//   ....[0]....
.L_32:
        /*00c4*/ 	.word	0xffffffff


	//   ....[1]....
        /*00c8*/ 	.word	0xffffffff


	//   ....[2]....
        /*00cc*/ 	.word	0xffffffff


	//   ....[3]....
        /*00d0*/ 	.word	0xffffffff


	//----- nvinfo : EIATTR_COOP_GROUP_INSTR_OFFSETS
	.align		4
.L_33:
        /*00d4*/ 	.byte	0x04, 0x28
        /*00d6*/ 	.short	(.L_35 - .L_34)


	//   ....[0]....
.L_34:
        /*00d8*/ 	.word	0x00000760


	//   ....[1]....
        /*00dc*/ 	.word	0x00000790


	//   ....[2]....
        /*00e0*/ 	.word	0x000007b0


	//   ....[3]....
        /*00e4*/ 	.word	0x000007e0


	//----- nvinfo : EIATTR_EXIT_INSTR_OFFSETS
	.align		4
.L_35:
        /*00e8*/ 	.byte	0x04, 0x1c
        /*00ea*/ 	.short	(.L_37 - .L_36)


	//   ....[0]....
.L_36:
        /*00ec*/ 	.word	0x00000840


	//   ....[1]....
        /*00f0*/ 	.word	0x00000890


	//----- nvinfo : EIATTR_REQNTID
	.align		4
.L_37:
        /*00f4*/ 	.byte	0x04, 0x10
        /*00f6*/ 	.short	(.L_39 - .L_38)
.L_38:
        /*00f8*/ 	.word	0x00000020
        /*00fc*/ 	.word	0x00000001
        /*0100*/ 	.word	0x00000001
.L_39:


//--------------------- .nv.callgraph             --------------------------
	.section	.nv.callgraph,"",@"SHT_CUDA_CALLGRAPH"
	.align	4
	.sectionentsize	8
	.align		4
        /*0000*/ 	.word	0x00000000
	.align		4
        /*0004*/ 	.word	0xffffffff
	.align		4
        /*0008*/ 	.word	0x00000000
	.align		4
        /*000c*/ 	.word	0xfffffffe
	.align		4
        /*0010*/ 	.word	0x00000000
	.align		4
        /*0014*/ 	.word	0xfffffffd
	.align		4
        /*0018*/ 	.word	0x00000000
	.align		4
        /*001c*/ 	.word	0xfffffffc


//--------------------- .nv.rel.action            --------------------------
	.section	.nv.rel.action,"",@"SHT_CUDA_RELOCINFO"
	.align	8
	.sectionentsize	8
        /*0000*/ 	.byte	0x73, 0x00, 0x00, 0x00, 0x00, 0x00, 0x00, 0x00, 0x00, 0x00, 0x00, 0x11, 0x25, 0x00, 0x05, 0x36


//--------------------- .nv.constant0.triton_per_fused__to_copy_add_mean_pow_2 --------------------------
	.section	.nv.constant0.triton_per_fused__to_copy_add_mean_pow_2,"a",@progbits
	.sectionflags	@""
	.align	4
.nv.constant0.triton_per_fused__to_copy_add_mean_pow_2:
	.zero		424


//--------------------- .text.triton_per_fused__to_copy_add_mean_pow_2 --------------------------
	.section	.text.triton_per_fused__to_copy_add_mean_pow_2,"ax",@progbits
	.sectionflags	@"SHF_BARRIERS=1"
	.sectioninfo	@"SHI_REGISTERS=38"
	.align	128
        .global         triton_per_fused__to_copy_add_mean_pow_2
        .type           triton_per_fused__to_copy_add_mean_pow_2,@function
        .size           triton_per_fused__to_copy_add_mean_pow_2,(.L_x_1 - triton_per_fused__to_copy_add_mean_pow_2)
        .other          triton_per_fused__to_copy_add_mean_pow_2,@"STO_CUDA_ENTRY STV_DEFAULT"
triton_per_fused__to_copy_add_mean_pow_2:
.text.triton_per_fused__to_copy_add_mean_pow_2:
[----:B------:R-:W-:Y:S02]  /*0000*/  IMAD.MOV.U32 R1, RZ, RZ, c[0x0][0x28] ;  /* 0x00000a00ff017624 */ /* 0x000fe400078e00ff */
[----:B------:R-:W0:Y:S01]  /*0010*/  S2R R31, SR_TID.X ;  /* 0x00000000001f7919 */ /* 0x000e220000002100 */
[----:B------:R-:W-:Y:S01]  /*0020*/  MOV R35, 0x2 ;  /* 0x0000000200237802 */ /* 0x000fe20000000f00 */
[----:B------:R-:W-:Y:S01]  /*0030*/  ULDC.64 UR4, c[0x0][0x118] ;  /* 0x0000460000047ab9 */ /* 0x000fe20000000a00 */
[----:B------:R-:W-:Y:S01]  /*0040*/  PRMT R24, RZ, 0x7610, R24 ;  /* 0x00007610ff187816 */ /* 0x000fe20000000018 */
[----:B------:R-:W1:Y:S01]  /*0050*/  S2R R0, SR_CTAID.X ;  /* 0x0000000000007919 */ /* 0x000e620000002500 */
[----:B0-----:R-:W-:Y:S01]  /*0060*/  SHF.R.U32.HI R23, RZ, 0x4, R31 ;  /* 0x00000004ff177819 */ /* 0x001fe2000001161f */
[----:B-1----:R-:W-:-:S03]  /*0070*/  IMAD.SHL.U32 R0, R0, 0x2, RZ ;  /* 0x0000000200007824 */ /* 0x002fc600078e00ff */
[----:B------:R-:W-:-:S04]  /*0080*/  SGXT.U32 R23, R23, 0x1 ;  /* 0x000000011717781a */ /* 0x000fc80000000000 */
[----:B------:R-:W-:-:S04]  /*0090*/  LOP3.LUT R8, R23, R0, RZ, 0xfc, !PT ;  /* 0x0000000017087212 */ /* 0x000fc800078efcff */
[C---:B------:R-:W-:Y:S01]  /*00a0*/  ISETP.GE.AND P1, PT, R8.reuse, 0x18180, PT ;  /* 0x000181800800780c */ /* 0x040fe20003f26270 */
[----:B------:R-:W-:-:S05]  /*00b0*/  IMAD.HI R2, R8, 0x2aaaaaab, RZ ;  /* 0x2aaaaaab08027827 */ /* 0x000fca00078e02ff */
[----:B------:R-:W-:-:S04]  /*00c0*/  SHF.R.U32.HI R3, RZ, 0x1f, R2 ;  /* 0x0000001fff037819 */ /* 0x000fc80000011602 */
[----:B------:R-:W-:-:S05]  /*00d0*/  LEA.HI.SX32 R7, R2, R3, 0x1e ;  /* 0x0000000302077211 */ /* 0x000fca00078ff2ff */
[----:B------:R-:W-:-:S05]  /*00e0*/  IMAD.WIDE R2, R7, R35, c[0x0][0x168] ;  /* 0x00005a0007027625 */ /* 0x000fca00078e0223 */
[----:B------:R0:W2:Y:S01]  /*00f0*/  @!P1 LDG.E.EL.U16 R24, [R2.64] ;  /* 0x0000000402189981 */ /* 0x0000a2000c2e1500 */
[----:B------:R-:W-:Y:S01]  /*0100*/  PRMT R25, RZ, 0x7610, R25 ;  /* 0x00007610ff197816 */ /* 0x000fe20000000019 */
[----:B------:R-:W-:-:S05]  /*0110*/  IMAD.WIDE R4, R7, R35, c[0x0][0x170] ;  /* 0x00005c0007047625 */ /* 0x000fca00078e0223 */
[----:B------:R1:W3:Y:S01]  /*0120*/  @!P1 LDG.E.EL.U16 R25, [R4.64] ;  /* 0x0000000404199981 */ /* 0x0002e2000c2e1500 */
[----:B------:R-:W-:Y:S01]  /*0130*/  IMAD.SHL.U32 R6, R31, 0x8, RZ ;  /* 0x000000081f067824 */ /* 0x000fe200078e00ff */
[----:B------:R-:W-:Y:S01]  /*0140*/  CS2R R16, SRZ ;  /* 0x0000000000107805 */ /* 0x000fe2000001ff00 */
[----:B------:R-:W-:Y:S01]  /*0150*/  IMAD R10, R7, -0x18, R8 ;  /* 0xffffffe8070a7824 */ /* 0x000fe200078e0208 */
[----:B------:R-:W-:Y:S02]  /*0160*/  CS2R R18, SRZ ;  /* 0x0000000000127805 */ /* 0x000fe4000001ff00 */
[----:B------:R-:W-:Y:S01]  /*0170*/  LOP3.LUT R9, R6, 0x78, RZ, 0xc0, !PT ;  /* 0x0000007806097812 */ /* 0x000fe200078ec0ff */
[----:B------:R-:W-:-:S03]  /*0180*/  IMAD.MOV.U32 R33, RZ, RZ, 0x4 ;  /* 0x00000004ff217424 */ /* 0x000fc600078e00ff */
[----:B------:R-:W-:Y:S01]  /*0190*/  LEA R22, R8, R9, 0x7 ;  /* 0x0000000908167211 */ /* 0x000fe200078e38ff */
[----:B------:R-:W-:Y:S01]  /*01a0*/  IMAD R20, R10, 0x80, R9 ;  /* 0x000000800a147824 */ /* 0x000fe200078e0209 */
[----:B------:R-:W-:Y:S01]  /*01b0*/  CS2R R12, SRZ ;  /* 0x00000000000c7805 */ /* 0x000fe2000001ff00 */
[----:B------:R-:W-:Y:S01]  /*01c0*/  CS2R R14, SRZ ;  /* 0x00000000000e7805 */ /* 0x000fe2000001ff00 */
[----:B------:R-:W-:Y:S01]  /*01d0*/  CS2R R8, SRZ ;  /* 0x0000000000087805 */ /* 0x000fe2000001ff00 */
[----:B------:R-:W-:Y:S01]  /*01e0*/  IMAD.WIDE R6, R20, R35, c[0x0][0x178] ;  /* 0x00005e0014067625 */ /* 0x000fe200078e0223 */
[----:B------:R-:W-:-:S03]  /*01f0*/  CS2R R10, SRZ ;  /* 0x00000000000a7805 */ /* 0x000fc6000001ff00 */
[----:B0-----:R-:W-:Y:S01]  /*0200*/  IMAD.WIDE R2, R22, R33, c[0x0][0x160] ;  /* 0x0000580016027625 */ /* 0x001fe200078e0221 */
[----:B------:R0:W4:Y:S03]  /*0210*/  @!P1 LDG.E.EL.128 R16, [R6.64] ;  /* 0x0000000406109981 */ /* 0x000126000c2e1d00 */
[----:B------:R-:W-:Y:S01]  /*0220*/  IMAD.WIDE R20, R20, R35, c[0x0][0x180] ;  /* 0x0000600014147625 */ /* 0x000fe200078e0223 */
[----:B------:R5:W5:Y:S04]  /*0230*/  @!P1 LDG.E.128 R12, [R2.64] ;  /* 0x00000004020c9981 */ /* 0x000b68000c1e1d00 */
[----:B------:R4:W5:Y:S01]  /*0240*/  @!P1 LDG.E.EL.128 R8, [R20.64] ;  /* 0x0000000414089981 */ /* 0x000962000c2e1d00 */
[----:B-1----:R-:W-:Y:S01]  /*0250*/  CS2R R4, SRZ ;  /* 0x0000000000047805 */ /* 0x002fe2000001ff00 */
[----:B0-----:R-:W-:-:S06]  /*0260*/  CS2R R6, SRZ ;  /* 0x0000000000067805 */ /* 0x001fcc000001ff00 */
[----:B------:R5:W5:Y:S01]  /*0270*/  @!P1 LDG.E.128 R4, [R2.64+0x10] ;  /* 0x0000100402049981 */ /* 0x000b62000c1e1d00 */
[----:B--2---:R-:W-:-:S05]  /*0280*/  IMAD.U32 R26, R24, 0x10000, RZ ;  /* 0x00010000181a7824 */ /* 0x004fca00078e00ff */
[----:B------:R-:W-:Y:S01]  /*0290*/  FSETP.GE.AND P0, PT, R26, RZ, PT ;  /* 0x000000ff1a00720b */ /* 0x000fe20003f06000 */
[----:B---3--:R-:W-:-:S03]  /*02a0*/  IMAD.U32 R26, R25, 0x10000, RZ ;  /* 0x00010000191a7824 */ /* 0x008fc600078e00ff */
[----:B------:R-:W-:Y:S02]  /*02b0*/  SEL R24, R24, RZ, !P0 ;  /* 0x000000ff18187207 */ /* 0x000fe40004000000 */
[----:B------:R-:W-:Y:S02]  /*02c0*/  FSETP.GTU.AND P2, PT, R26, RZ, PT ;  /* 0x000000ff1a00720b */ /* 0x000fe40003f4c000 */
[----:B------:R-:W-:Y:S02]  /*02d0*/  SHF.L.U32 R24, R24, 0x10, RZ ;  /* 0x0000001018187819 */ /* 0x000fe400000006ff */
[----:B------:R-:W-:-:S03]  /*02e0*/  SEL R25, R25, RZ, P2 ;  /* 0x000000ff19197207 */ /* 0x000fc60001000000 */
[----:B------:R-:W-:Y:S01]  /*02f0*/  FADD R24, RZ, -R24 ;  /* 0x80000018ff187221 */ /* 0x000fe20000000000 */
[----:B------:R-:W-:-:S04]  /*0300*/  SHF.L.U32 R25, R25, 0x10, RZ ;  /* 0x0000001019197819 */ /* 0x000fc800000006ff */
[C---:B------:R-:W-:Y:S02]  /*0310*/  FSETP.NAN.AND P0, PT, R24.reuse, R24, PT ;  /* 0x000000181800720b */ /* 0x040fe40003f08000 */
[----:B------:R-:W-:Y:S02]  /*0320*/  FSETP.GT.AND P2, PT, R24, R25, PT ;  /* 0x000000191800720b */ /* 0x000fe40003f44000 */
[----:B----4-:R-:W-:Y:S02]  /*0330*/  PRMT R21, R19, 0x7632, R21 ;  /* 0x0000763213157816 */ /* 0x010fe40000000015 */
[C---:B-----5:R-:W-:Y:S01]  /*0340*/  PRMT R2, R17.reuse, 0x7632, R2 ;  /* 0x0000763211027816 */ /* 0x060fe20000000002 */
[----:B------:R-:W-:Y:S01]  /*0350*/  IMAD.U32 R17, R17, 0x10000, RZ ;  /* 0x0001000011117824 */ /* 0x000fe200078e00ff */
[----:B------:R-:W-:Y:S01]  /*0360*/  I2FP.F32.S32 R29, R12 ;  /* 0x0000000c001d7245 */ /* 0x000fe20000201400 */
[----:B------:R-:W-:Y:S01]  /*0370*/  IMAD.U32 R21, R21, 0x10000, RZ ;  /* 0x0001000015157824 */ /* 0x000fe200078e00ff */
[----:B------:R-:W-:Y:S01]  /*0380*/  I2FP.F32.S32 R27, R13 ;  /* 0x0000000d001b7245 */ /* 0x000fe20000201400 */
[C---:B------:R-:W-:Y:S01]  /*0390*/  IMAD.U32 R12, R9.reuse, 0x10000, RZ ;  /* 0x00010000090c7824 */ /* 0x040fe200078e00ff */
[----:B------:R-:W-:-:S02]  /*03a0*/  PRMT R3, R9, 0x7632, R3 ;  /* 0x0000763209037816 */ /* 0x000fc40000000003 */
[----:B------:R-:W-:Y:S01]  /*03b0*/  @!P0 FSEL R24, R24, R25, P2 ;  /* 0x0000001918188208 */ /* 0x000fe20001000000 */
[----:B------:R-:W-:Y:S01]  /*03c0*/  IMAD.U32 R25, R19, 0x10000, RZ ;  /* 0x0001000013197824 */ /* 0x000fe200078e00ff */
[----:B------:R-:W-:Y:S01]  /*03d0*/  I2FP.F32.S32 R19, R14 ;  /* 0x0000000e00137245 */ /* 0x000fe20000201400 */
[----:B------:R-:W-:Y:S01]  /*03e0*/  IMAD.U32 R14, R11, 0x10000, RZ ;  /* 0x000100000b0e7824 */ /* 0x000fe200078e00ff */
[----:B------:R-:W-:Y:S01]  /*03f0*/  PRMT R9, R10, 0x7632, R9 ;  /* 0x000076320a097816 */ /* 0x000fe20000000009 */
[----:B------:R-:W-:Y:S01]  /*0400*/  FMUL R24, R24, 0.0078740157186985015869 ;  /* 0x3c01020418187820 */ /* 0x000fe20000400000 */
[----:B------:R-:W-:Y:S02]  /*0410*/  SHF.L.U32 R13, R10, 0x10, RZ ;  /* 0x000000100a0d7819 */ /* 0x000fe400000006ff */
[----:B------:R-:W-:Y:S02]  /*0420*/  I2FP.F32.S32 R15, R15 ;  /* 0x0000000f000f7245 */ /* 0x000fe40000201400 */
[----:B------:R-:W-:-:S02]  /*0430*/  FSETP.GT.AND P0, PT, R24, 9.9999997473787516356e-06, PT ;  /* 0x3727c5ac1800780b */ /* 0x000fc40003f04000 */
[----:B------:R-:W-:Y:S02]  /*0440*/  FSETP.NAN.AND P2, PT, R24, R24, PT ;  /* 0x000000181800720b */ /* 0x000fe40003f48000 */
[----:B------:R-:W-:Y:S02]  /*0450*/  PRMT R10, R11, 0x7632, R10 ;  /* 0x000076320b0a7816 */ /* 0x000fe4000000000a */
[----:B------:R-:W-:Y:S02]  /*0460*/  PRMT R26, R16, 0x7632, R26 ;  /* 0x00007632101a7816 */ /* 0x000fe4000000001a */
[----:B------:R-:W-:Y:S02]  /*0470*/  PRMT R11, R8, 0x7632, R11 ;  /* 0x00007632080b7816 */ /* 0x000fe4000000000b */
[----:B------:R-:W-:Y:S01]  /*0480*/  SHF.L.U32 R2, R2, 0x10, RZ ;  /* 0x0000001002027819 */ /* 0x000fe200000006ff */
[----:B------:R-:W-:Y:S01]  /*0490*/  IMAD.U32 R26, R26, 0x10000, RZ ;  /* 0x000100001a1a7824 */ /* 0x000fe200078e00ff */
[----:B------:R-:W-:Y:S01]  /*04a0*/  SHF.L.U32 R3, R3, 0x10, RZ ;  /* 0x0000001003037819 */ /* 0x000fe200000006ff */
[----:B------:R-:W-:Y:S01]  /*04b0*/  IMAD.U32 R11, R11, 0x10000, RZ ;  /* 0x000100000b0b7824 */ /* 0x000fe200078e00ff */
[----:B------:R-:W-:-:S02]  /*04c0*/  @!P0 FSEL R24, R24, 9.9999997473787516356e-06, P2 ;  /* 0x3727c5ac18188808 */ /* 0x000fc40001000000 */
[----:B------:R-:W-:Y:S02]  /*04d0*/  SHF.L.U32 R16, R16, 0x10, RZ ;  /* 0x0000001010107819 */ /* 0x000fe400000006ff */
[----:B------:R-:W-:Y:S01]  /*04e0*/  PRMT R20, R18, 0x7632, R20 ;  /* 0x0000763212147816 */ /* 0x000fe20000000014 */
[C---:B------:R-:W-:Y:S01]  /*04f0*/  FMUL R15, R24.reuse, R15 ;  /* 0x0000000f180f7220 */ /* 0x040fe20000400000 */
[----:B------:R-:W-:Y:S01]  /*0500*/  FMUL R28, R24, R27 ;  /* 0x0000001b181c7220 */ /* 0x000fe20000400000 */
[----:B------:R-:W-:Y:S01]  /*0510*/  SHF.L.U32 R27, R8, 0x10, RZ ;  /* 0x00000010081b7819 */ /* 0x000fe200000006ff */
[----:B------:R-:W-:Y:S01]  /*0520*/  FMUL R29, R24, R29 ;  /* 0x0000001d181d7220 */ /* 0x000fe20000400000 */
[----:B------:R-:W-:Y:S01]  /*0530*/  FFMA R2, R2, R15, R3 ;  /* 0x0000000f02027223 */ /* 0x000fe20000000003 */
[----:B------:R-:W-:Y:S01]  /*0540*/  FFMA R15, R26, R28, R11 ;  /* 0x0000001c1a0f7223 */ /* 0x000fe2000000000b */
[----:B------:R-:W-:Y:S01]  /*0550*/  I2FP.F32.S32 R3, R4 ;  /* 0x0000000400037245 */ /* 0x000fe20000201400 */
[----:B------:R-:W-:Y:S01]  /*0560*/  FMUL R19, R24, R19 ;  /* 0x0000001318137220 */ /* 0x000fe20000400000 */
[----:B------:R-:W-:Y:S01]  /*0570*/  FFMA R16, R16, R29, R27 ;  /* 0x0000001d10107223 */ /* 0x000fe2000000001b */
[----:B------:R-:W-:Y:S01]  /*0580*/  FMUL R11, R15, R15 ;  /* 0x0000000f0f0b7220 */ /* 0x000fe20000400000 */
[----:B------:R-:W-:Y:S01]  /*0590*/  SHF.L.U32 R18, R18, 0x10, RZ ;  /* 0x0000001012127819 */ /* 0x000fe200000006ff */
[----:B------:R-:W-:Y:S01]  /*05a0*/  FMUL R3, R24, R3 ;  /* 0x0000000318037220 */ /* 0x000fe20000400000 */
[----:B------:R-:W-:Y:S01]  /*05b0*/  FFMA R17, R17, R19, R12 ;  /* 0x0000001311117223 */ /* 0x000fe2000000000c */
[----:B------:R-:W-:Y:S01]  /*05c0*/  FFMA R4, R16, R16, R11 ;  /* 0x0000001010047223 */ /* 0x000fe2000000000b */
[----:B------:R-:W-:Y:S01]  /*05d0*/  I2FP.F32.S32 R5, R5 ;  /* 0x0000000500057245 */ /* 0x000fe20000201400 */
[----:B------:R-:W-:Y:S01]  /*05e0*/  FFMA R18, R18, R3, R13 ;  /* 0x0000000312127223 */ /* 0x000fe2000000000d */
[----:B------:R-:W-:Y:S01]  /*05f0*/  I2FP.F32.S32 R11, R6 ;  /* 0x00000006000b7245 */ /* 0x000fe20000201400 */
[----:B------:R-:W-:Y:S01]  /*0600*/  FFMA R3, R17, R17, R4 ;  /* 0x0000001111037223 */ /* 0x000fe20000000004 */
[----:B------:R-:W-:Y:S01]  /*0610*/  SHF.L.U32 R9, R9, 0x10, RZ ;  /* 0x0000001009097819 */ /* 0x000fe200000006ff */
[----:B------:R-:W-:Y:S01]  /*0620*/  IMAD.U32 R20, R20, 0x10000, RZ ;  /* 0x0001000014147824 */ /* 0x000fe200078e00ff */
[----:B------:R-:W-:Y:S01]  /*0630*/  FMUL R5, R24, R5 ;  /* 0x0000000518057220 */ /* 0x000fe20000400000 */
[----:B------:R-:W-:Y:S01]  /*0640*/  FFMA R3, R2, R2, R3 ;  /* 0x0000000202037223 */ /* 0x000fe20000000003 */
[----:B------:R-:W-:Y:S01]  /*0650*/  I2FP.F32.S32 R7, R7 ;  /* 0x0000000700077245 */ /* 0x000fe20000201400 */
[----:B------:R-:W-:Y:S01]  /*0660*/  FMUL R11, R24, R11 ;  /* 0x0000000b180b7220 */ /* 0x000fe20000400000 */
[----:B------:R-:W-:Y:S01]  /*0670*/  FFMA R5, R20, R5, R9 ;  /* 0x0000000514057223 */ /* 0x000fe20000000009 */
[----:B------:R-:W-:Y:S01]  /*0680*/  FFMA R4, R18, R18, R3 ;  /* 0x0000001212047223 */ /* 0x000fe20000000003 */
[----:B------:R-:W-:Y:S01]  /*0690*/  SHF.L.U32 R10, R10, 0x10, RZ ;  /* 0x000000100a0a7819 */ /* 0x000fe200000006ff */
[----:B------:R-:W-:Y:S01]  /*06a0*/  FMUL R7, R24, R7 ;  /* 0x0000000718077220 */ /* 0x000fe20000400000 */
[----:B------:R-:W-:Y:S01]  /*06b0*/  FFMA R14, R25, R11, R14 ;  /* 0x0000000b190e7223 */ /* 0x000fe2000000000e */
[----:B------:R-:W-:Y:S01]  /*06c0*/  FFMA R3, R5, R5, R4 ;  /* 0x0000000505037223 */ /* 0x000fe20000000004 */
[----:B------:R-:W-:Y:S01]  /*06d0*/  LOP3.LUT P0, RZ, R31, 0x1e, RZ, 0xc0, !PT ;  /* 0x0000001e1fff7812 */ /* 0x000fe2000780c0ff */
[----:B------:R-:W-:Y:S01]  /*06e0*/  FFMA R7, R21, R7, R10 ;  /* 0x0000000715077223 */ /* 0x000fe2000000000a */
[----:B------:R-:W-:Y:S01]  /*06f0*/  F2FP.BF16.PACK_AB R17, R2, R17 ;  /* 0x000000110211723e */ /* 0x000fe200000010ff */
[----:B------:R-:W-:Y:S01]  /*0700*/  FFMA R4, R14, R14, R3 ;  /* 0x0000000e0e047223 */ /* 0x000fe20000000003 */
[----:B------:R-:W-:-:S02]  /*0710*/  F2FP.BF16.PACK_AB R16, R15, R16 ;  /* 0x000000100f10723e */ /* 0x000fc400000010ff */
[----:B------:R-:W-:Y:S01]  /*0720*/  F2FP.BF16.PACK_AB R18, R5, R18 ;  /* 0x000000120512723e */ /* 0x000fe200000010ff */
[C---:B------:R-:W-:Y:S01]  /*0730*/  FFMA R4, R7.reuse, R7, R4 ;  /* 0x0000000707047223 */ /* 0x040fe20000000004 */
[----:B------:R-:W-:-:S04]  /*0740*/  F2FP.BF16.PACK_AB R19, R7, R14 ;  /* 0x0000000e0713723e */ /* 0x000fc800000010ff */
[----:B------:R-:W-:-:S05]  /*0750*/  FSEL R3, R4, RZ, !P1 ;  /* 0x000000ff04037208 */ /* 0x000fca0004800000 */
[----:B------:R-:W0:Y:S02]  /*0760*/  SHFL.BFLY PT, R4, R3, 0x8, 0x1f ;  /* 0x0d001f0003047f89 */ /* 0x000e2400000e0000 */
[----:B0-----:R-:W-:Y:S01]  /*0770*/  FADD R6, R3, R4 ;  /* 0x0000000403067221 */ /* 0x001fe20000000000 */
[----:B------:R-:W-:-:S04]  /*0780*/  IMAD.WIDE R2, R22, R35, c[0x0][0x188] ;  /* 0x0000620016027625 */ /* 0x000fc800078e0223 */
[----:B------:R-:W0:Y:S02]  /*0790*/  SHFL.BFLY PT, R9, R6, 0x4, 0x1f ;  /* 0x0c801f0006097f89 */ /* 0x000e2400000e0000 */
[----:B0-----:R-:W-:-:S05]  /*07a0*/  FADD R9, R6, R9 ;  /* 0x0000000906097221 */ /* 0x001fca0000000000 */
[----:B------:R-:W0:Y:S02]  /*07b0*/  SHFL.BFLY PT, R4, R9, 0x2, 0x1f ;  /* 0x0c401f0009047f89 */ /* 0x000e2400000e0000 */
[----:B0-----:R-:W-:Y:S01]  /*07c0*/  FADD R8, R9, R4 ;  /* 0x0000000409087221 */ /* 0x001fe20000000000 */
[----:B------:R-:W-:-:S04]  /*07d0*/  LOP3.LUT R4, R0, 0x1, R31, 0xf8, !PT ;  /* 0x0000000100047812 */ /* 0x000fc800078ef81f */
[----:B------:R-:W0:Y:S01]  /*07e0*/  SHFL.BFLY PT, R11, R8, 0x1, 0x1f ;  /* 0x0c201f00080b7f89 */ /* 0x000e2200000e0000 */
[----:B------:R-:W-:Y:S01]  /*07f0*/  ISETP.LT.AND P0, PT, R4, 0x18180, !P0 ;  /* 0x000181800400780c */ /* 0x000fe20004701270 */
[----:B0-----:R-:W-:-:S05]  /*0800*/  FADD R0, R8, R11 ;  /* 0x0000000b08007221 */ /* 0x001fca0000000000 */
[----:B------:R0:W-:Y:S04]  /*0810*/  STS [R23.X4], R0 ;  /* 0x0000000017007388 */ /* 0x0001e80000004800 */
[----:B------:R-:W-:Y:S06]  /*0820*/  BAR.SYNC.DEFER_BLOCKING 0x0 ;  /* 0x0000000000007b1d */ /* 0x000fec0000010000 */
[----:B------:R0:W-:Y:S01]  /*0830*/  @!P1 STG.E.128 [R2.64], R16 ;  /* 0x0000001002009986 */ /* 0x0001e2000c101d04 */
[----:B------:R-:W-:Y:S05]  /*0840*/  @!P0 EXIT ;  /* 0x000000000000894d */ /* 0x000fea0003800000 */
[----:B0-----:R-:W-:Y:S01]  /*0850*/  LOP3.LUT R0, R31, 0x1, RZ, 0xc0, !PT ;  /* 0x000000011f007812 */ /* 0x001fe200078ec0ff */
[----:B------:R-:W-:-:S04]  /*0860*/  IMAD.WIDE R2, R4, R33, c[0x0][0x190] ;  /* 0x0000640004027625 */ /* 0x000fc800078e0221 */
[----:B------:R-:W0:Y:S04]  /*0870*/  LDS R5, [R0.X4] ;  /* 0x0000000000057984 */ /* 0x000e280000004800 */
[----:B0-----:R-:W-:Y:S01]  /*0880*/  STG.E [R2.64], R5 ;  /* 0x0000000502007986 */ /* 0x001fe2000c101904 */
[----:B------:R-:W-:Y:S05]  /*0890*/  EXIT ;  /* 0x000000000000794d */ /* 0x000fea0003800000 */
.L_x_0:
[----:B------:R-:W-:-:S00]  /*08a0*/  BRA `(.L_x_0) ;  /* 0xfffffff000007947 */ /* 0x000fc0000383ffff */
[----:B------:R-:W-:-:S00]  /*08b0*/  NOP ;  /* 0x0000000000007918 */ /* 0x000fc00000000000 */
        /* <DEDUP_REMOVED lines=12> */
.L_x_1:


//--------------------- .nv.shared.triton_per_fused__to_copy_add_mean_pow_2 --------------------------
	.section	.nv.shared.triton_per_fused__to_copy_add_mean_pow_2,"aw",@nobits
	.sectionflags	@""
	.align	16
